//
// Generated by NVIDIA NVVM Compiler
//
// Compiler Build ID: CL-19324607
// Cuda compilation tools, release 7.0, V7.0.27
// Based on LLVM 3.4svn
//

.version 4.2
.target sm_20
.address_size 64

	// .globl	hys_kernel

.visible .entry hys_kernel(
	.param .u64 hys_kernel_param_0,
	.param .u64 hys_kernel_param_1,
	.param .u32 hys_kernel_param_2,
	.param .u32 hys_kernel_param_3
)
{
	.reg .pred 	%p<4>;
	.reg .f32 	%f<2>;
	.reg .s32 	%r<16>;
	.reg .s64 	%rd<8>;


	ld.param.u64 	%rd2, [hys_kernel_param_0];
	ld.param.u64 	%rd3, [hys_kernel_param_1];
	ld.param.u32 	%r1, [hys_kernel_param_3];
	cvta.to.global.u64 	%rd4, %rd3;
	mov.u32 	%r2, %ntid.y;
	mov.u32 	%r3, %ctaid.y;
	mov.u32 	%r4, %tid.y;
	mad.lo.s32 	%r5, %r2, %r3, %r4;
	mov.u32 	%r6, %ntid.x;
	mov.u32 	%r7, %ctaid.x;
	mov.u32 	%r8, %tid.x;
	mad.lo.s32 	%r9, %r6, %r7, %r8;
	mad.lo.s32 	%r10, %r9, %r1, %r5;
	cvta.to.global.u64 	%rd5, %rd2;
	mul.wide.s32 	%rd6, %r10, 4;
	add.s64 	%rd7, %rd5, %rd6;
	ld.global.u32 	%r11, [%rd7];
	cvt.rn.f32.s32	%f1, %r11;
	setp.ltu.f32	%p1, %f1, 0f432A0000;
	add.s64 	%rd1, %rd4, %rd6;
	@%p1 bra 	BB0_2;
	bra.uni 	BB0_1;

BB0_2:
	setp.gtu.f32	%p2, %f1, 0f42700000;
	@%p2 bra 	BB0_4;
	bra.uni 	BB0_3;

BB0_4:
	setp.ltu.f32	%p3, %f1, 0f42E60000;
	@%p3 bra 	BB0_6;
	bra.uni 	BB0_5;

BB0_6:
	mov.u32 	%r15, 0;
	st.global.u32 	[%rd1], %r15;
	bra.uni 	BB0_7;

BB0_1:
	mov.u32 	%r12, 16777215;
	st.global.u32 	[%rd1], %r12;
	bra.uni 	BB0_7;

BB0_3:
	mov.u32 	%r13, 16777215;
	st.global.u32 	[%rd1], %r13;
	bra.uni 	BB0_7;

BB0_5:
	mov.u32 	%r14, 16777215;
	st.global.u32 	[%rd1], %r14;

BB0_7:
	ret;
}




// ===== COMPILED SASS (sm_100) =====

	.target	sm_100

	.elftype	@"ET_EXEC"


//--------------------- .note.nv.tkinfo           --------------------------
	.section	.note.nv.tkinfo,"",@"SHT_NOTE"
	.sectionflags	@"SHF_NOTE_NV_TKINFO"
	.tkinfo
        /*0018*/ 	.word	0x00000002
        /*0030*/ 	.string	""
        /*0030*/ 	.string	"ptxas"
        /*0030*/ 	.string	"Cuda compilation tools, release 13.0, V13.0.88"
        /*0030*/ 	.string	"Build cuda_13.0.r13.0/compiler.36424714_0"
        /*0030*/ 	.string	"-arch sm_100 "



//--------------------- .note.nv.cuinfo           --------------------------
	.section	.note.nv.cuinfo,"",@"SHT_NOTE"
	.sectionflags	@"SHF_NOTE_NV_CUINFO"
        /*0018*/ 	.short	0x0002
        /*001a*/ 	.short	0x0014
        /*001c*/ 	.short	0x0082
	.zero		2


//--------------------- .nv.info                  --------------------------
	.section	.nv.info,"",@"SHT_CUDA_INFO"
	.align	4


	//----- nvinfo : EIATTR_REGCOUNT
	.align		4
        /*0000*/ 	.byte	0x04, 0x2f
        /*0002*/ 	.short	(.L_1 - .L_0)
	.align		4
.L_0:
        /*0004*/ 	.word	index@(hys_kernel)
        /*0008*/ 	.word	0x0000000a


	//----- nvinfo : EIATTR_FRAME_SIZE
	.align		4
.L_1:
        /*000c*/ 	.byte	0x04, 0x11
        /*000e*/ 	.short	(.L_3 - .L_2)
	.align		4
.L_2:
        /*0010*/ 	.word	index@(hys_kernel)
        /*0014*/ 	.word	0x00000000


	//----- nvinfo : EIATTR_MIN_STACK_SIZE
	.align		4
.L_3:
        /*0018*/ 	.byte	0x04, 0x12
        /*001a*/ 	.short	(.L_5 - .L_4)
	.align		4
.L_4:
        /*001c*/ 	.word	index@(hys_kernel)
        /*0020*/ 	.word	0x00000000
.L_5:


//--------------------- .nv.compat                --------------------------
	.section	.nv.compat,"",@"SHT_CUDA_COMPAT_INFO"
	.align	4
        /*0000*/ 	.byte	0x02, 0x09, 0x00, 0x00, 0x02, 0x02, 0x01, 0x00, 0x02, 0x05, 0x05, 0x00, 0x03, 0x07, 0x01, 0x01
        /*0010*/ 	.byte	0x02, 0x03, 0x00, 0x00, 0x02, 0x06, 0x01, 0x00, 0x04, 0x0b, 0x08, 0x00, 0x01, 0x00, 0x00, 0x00
        /*0020*/ 	.byte	0x00, 0x00, 0x00, 0x00


//--------------------- .nv.info.hys_kernel       --------------------------
	.section	.nv.info.hys_kernel,"",@"SHT_CUDA_INFO"
	.sectionflags	@""
	.align	4


	//----- nvinfo : EIATTR_CUDA_API_VERSION
	.align		4
        /*0000*/ 	.byte	0x04, 0x37
        /*0002*/ 	.short	(.L_7 - .L_6)
.L_6:
        /*0004*/ 	.word	0x00000082


	//----- nvinfo : EIATTR_KPARAM_INFO
	.align		4
.L_7:
        /*0008*/ 	.byte	0x04, 0x17
        /*000a*/ 	.short	(.L_9 - .L_8)
.L_8:
        /*000c*/ 	.word	0x00000000
        /*0010*/ 	.short	0x0003
        /*0012*/ 	.short	0x0014
        /*0014*/ 	.byte	0x00, 0xf0, 0x11, 0x00


	//----- nvinfo : EIATTR_KPARAM_INFO
	.align		4
.L_9:
        /*0018*/ 	.byte	0x04, 0x17
        /*001a*/ 	.short	(.L_11 - .L_10)
.L_10:
        /*001c*/ 	.word	0x00000000
        /*0020*/ 	.short	0x0002
        /*0022*/ 	.short	0x0010
        /*0024*/ 	.byte	0x00, 0xf0, 0x11, 0x00


	//----- nvinfo : EIATTR_KPARAM_INFO
	.align		4
.L_11:
        /*0028*/ 	.byte	0x04, 0x17
        /*002a*/ 	.short	(.L_13 - .L_12)
.L_12:
        /*002c*/ 	.word	0x00000000
        /*0030*/ 	.short	0x0001
        /*0032*/ 	.short	0x0008
        /*0034*/ 	.byte	0x00, 0xf0, 0x21, 0x00


	//----- nvinfo : EIATTR_KPARAM_INFO
	.align		4
.L_13:
        /*0038*/ 	.byte	0x04, 0x17
        /*003a*/ 	.short	(.L_15 - .L_14)
.L_14:
        /*003c*/ 	.word	0x00000000
        /*0040*/ 	.short	0x0000
        /*0042*/ 	.short	0x0000
        /*0044*/ 	.byte	0x00, 0xf0, 0x21, 0x00


	//----- nvinfo : EIATTR_SPARSE_MMA_MASK
	.align		4
.L_15:
        /*0048*/ 	.byte	0x03, 0x50
        /*004a*/ 	.short	0x0000


	//----- nvinfo : EIATTR_MAXREG_COUNT
	.align		4
        /*004c*/ 	.byte	0x03, 0x1b
        /*004e*/ 	.short	0x00ff


	//----- nvinfo : EIATTR_MERCURY_ISA_VERSION
	.align		4
        /*0050*/ 	.byte	0x03, 0x5f
        /*0052*/ 	.short	0x0101


	//----- nvinfo : EIATTR_VRC_CTA_INIT_COUNT
	.align		4
        /*0054*/ 	.byte	0x02, 0x4a
	.zero		1
	.zero		1


	//----- nvinfo : EIATTR_EXIT_INSTR_OFFSETS
	.align		4
        /*0058*/ 	.byte	0x04, 0x1c
        /*005a*/ 	.short	(.L_17 - .L_16)


	//   ....[0]....
.L_16:
        /*005c*/ 	.word	0x00000150


	//   ....[1]....
        /*0060*/ 	.word	0x00000190


	//   ....[2]....
        /*0064*/ 	.word	0x000001d0


	//   ....[3]....
        /*0068*/ 	.word	0x000001f0


	//----- nvinfo : EIATTR_CBANK_PARAM_SIZE
	.align		4
.L_17:
        /*006c*/ 	.byte	0x03, 0x19
        /*006e*/ 	.short	0x0018


	//----- nvinfo : EIATTR_PARAM_CBANK
	.align		4
        /*0070*/ 	.byte	0x04, 0x0a
        /*0072*/ 	.short	(.L_19 - .L_18)
	.align		4
.L_18:
        /*0074*/ 	.word	index@(.nv.constant0.hys_kernel)
        /*0078*/ 	.short	0x0380
        /*007a*/ 	.short	0x0018


	//----- nvinfo : EIATTR_SW_WAR
	.align		4
.L_19:
        /*007c*/ 	.byte	0x04, 0x36
        /*007e*/ 	.short	(.L_21 - .L_20)
.L_20:
        /*0080*/ 	.word	0x00000008
.L_21:


//--------------------- .nv.callgraph             --------------------------
	.section	.nv.callgraph,"",@"SHT_CUDA_CALLGRAPH"
	.align	4
	.sectionentsize	8
	.align		4
        /*0000*/ 	.word	0x00000000
	.align		4
        /*0004*/ 	.word	0xffffffff
	.align		4
        /*0008*/ 	.word	0x00000000
	.align		4
        /*000c*/ 	.word	0xfffffffe
	.align		4
        /*0010*/ 	.word	0x00000000
	.align		4
        /*0014*/ 	.word	0xfffffffd
	.align		4
        /*0018*/ 	.word	0x00000000
	.align		4
        /*001c*/ 	.word	0xfffffffc


//--------------------- .text.hys_kernel          --------------------------
	.section	.text.hys_kernel,"ax",@progbits
	.align	128
        .global         hys_kernel
        .type           hys_kernel,@function
        .size           hys_kernel,(.L_x_1 - hys_kernel)
        .other          hys_kernel,@"STO_CUDA_ENTRY STV_DEFAULT"
hys_kernel:
.text.hys_kernel:
[----:B------:R-:W-:Y:S01]  /*0000*/  LDC R1, c[0x0][0x37c] ;  /* 0x0000df00ff017b82 */ /* 0x000fe20000000800 */
[----:B------:R-:W0:Y:S01]  /*0010*/  S2R R0, SR_CTAID.Y ;  /* 0x0000000000007919 */ /* 0x000e220000002600 */
[----:B------:R-:W0:Y:S06]  /*0020*/  LDCU UR6, c[0x0][0x364] ;  /* 0x00006c80ff0677ac */ /* 0x000e2c0008000800 */
[----:B------:R-:W1:Y:S01]  /*0030*/  LDC.64 R2, c[0x0][0x380] ;  /* 0x0000e000ff027b82 */ /* 0x000e620000000a00 */
[----:B------:R-:W0:Y:S01]  /*0040*/  S2R R5, SR_TID.Y ;  /* 0x0000000000057919 */ /* 0x000e220000002200 */
[----:B------:R-:W2:Y:S01]  /*0050*/  LDCU UR7, c[0x0][0x360] ;  /* 0x00006c00ff0777ac */ /* 0x000ea20008000800 */
[----:B------:R-:W2:Y:S01]  /*0060*/  S2R R4, SR_CTAID.X ;  /* 0x0000000000047919 */ /* 0x000ea20000002500 */
[----:B------:R-:W3:Y:S01]  /*0070*/  LDCU UR8, c[0x0][0x394] ;  /* 0x00007280ff0877ac */ /* 0x000ee20008000800 */
[----:B------:R-:W2:Y:S01]  /*0080*/  S2R R7, SR_TID.X ;  /* 0x0000000000077919 */ /* 0x000ea20000002100 */
[----:B------:R-:W4:Y:S01]  /*0090*/  LDCU.64 UR4, c[0x0][0x358] ;  /* 0x00006b00ff0477ac */ /* 0x000f220008000a00 */
[----:B0-----:R-:W-:-:S02]  /*00a0*/  IMAD R0, R0, UR6, R5 ;  /* 0x0000000600007c24 */ /* 0x001fc4000f8e0205 */
[----:B--2---:R-:W-:-:S04]  /*00b0*/  IMAD R5, R4, UR7, R7 ;  /* 0x0000000704057c24 */ /* 0x004fc8000f8e0207 */
[----:B---3--:R-:W-:Y:S02]  /*00c0*/  IMAD R7, R5, UR8, R0 ;  /* 0x0000000805077c24 */ /* 0x008fe4000f8e0200 */
[----:B------:R-:W0:Y:S02]  /*00d0*/  LDC.64 R4, c[0x0][0x388] ;  /* 0x0000e200ff047b82 */ /* 0x000e240000000a00 */
[----:B-1----:R-:W-:-:S06]  /*00e0*/  IMAD.WIDE R2, R7, 0x4, R2 ;  /* 0x0000000407027825 */ /* 0x002fcc00078e0202 */
[----:B----4-:R-:W2:Y:S01]  /*00f0*/  LDG.E R2, desc[UR4][R2.64] ;  /* 0x0000000402027981 */ /* 0x010ea2000c1e1900 */
[----:B0-----:R-:W-:Y:S01]  /*0100*/  IMAD.WIDE R4, R7, 0x4, R4 ;  /* 0x0000000407047825 */ /* 0x001fe200078e0204 */
[----:B--2---:R-:W-:-:S04]  /*0110*/  I2FP.F32.S32 R0, R2 ;  /* 0x0000000200007245 */ /* 0x004fc80000201400 */
[----:B------:R-:W-:-:S13]  /*0120*/  FSETP.GE.AND P0, PT, R0, 170, PT ;  /* 0x432a00000000780b */ /* 0x000fda0003f06000 */
[----:B------:R-:W-:-:S05]  /*0130*/  @P0 MOV R7, 0xffffff ;  /* 0x00ffffff00070802 */ /* 0x000fca0000000f00 */
[----:B------:R0:W-:Y:S01]  /*0140*/  @P0 STG.E desc[UR4][R4.64], R7 ;  /* 0x0000000704000986 */ /* 0x0001e2000c101904 */
[----:B------:R-:W-:Y:S05]  /*0150*/  @P0 EXIT ;  /* 0x000000000000094d */ /* 0x000fea0003800000 */
[----:B------:R-:W-:-:S13]  /*0160*/  FSETP.GTU.AND P0, PT, R0, 60, PT ;  /* 0x427000000000780b */ /* 0x000fda0003f0c000 */
[----:B------:R-:W-:-:S05]  /*0170*/  @!P0 MOV R3, 0xffffff ;  /* 0x00ffffff00038802 */ /* 0x000fca0000000f00 */
[----:B------:R1:W-:Y:S01]  /*0180*/  @!P0 STG.E desc[UR4][R4.64], R3 ;  /* 0x0000000304008986 */ /* 0x0003e2000c101904 */
[----:B------:R-:W-:Y:S05]  /*0190*/  @!P0 EXIT ;  /* 0x000000000000894d */ /* 0x000fea0003800000 */
[----:B------:R-:W-:-:S13]  /*01a0*/  FSETP.GE.AND P0, PT, R0, 115, PT ;  /* 0x42e600000000780b */ /* 0x000fda0003f06000 */
[----:B-1----:R-:W-:-:S05]  /*01b0*/  @P0 MOV R3, 0xffffff ;  /* 0x00ffffff00030802 */ /* 0x002fca0000000f00 */
[----:B------:R1:W-:Y:S01]  /*01c0*/  @P0 STG.E desc[UR4][R4.64], R3 ;  /* 0x0000000304000986 */ /* 0x0003e2000c101904 */
[----:B------:R-:W-:Y:S05]  /*01d0*/  @P0 EXIT ;  /* 0x000000000000094d */ /* 0x000fea0003800000 */
[----:B------:R-:W-:Y:S01]  /*01e0*/  STG.E desc[UR4][R4.64], RZ ;  /* 0x000000ff04007986 */ /* 0x000fe2000c101904 */
[----:B------:R-:W-:Y:S05]  /*01f0*/  EXIT ;  /* 0x000000000000794d */ /* 0x000fea0003800000 */
.L_x_0:
[----:B------:R-:W-:-:S00]  /*0200*/  BRA `(.L_x_0) ;  /* 0xfffffffc00fc7947 */ /* 0x000fc0000383ffff */
[----:B------:R-:W-:-:S00]  /*0210*/  NOP ;  /* 0x0000000000007918 */ /* 0x000fc00000000000 */
        /* <DEDUP_REMOVED lines=14> */
.L_x_1:


//--------------------- .nv.shared.reserved.0     --------------------------
	.section	.nv.shared.reserved.0,"aw",@nobits
	.weak		__nv_reservedSMEM_offset_0_alias
	.size		__nv_reservedSMEM_offset_0_alias, 0, 64
	.other		__nv_reservedSMEM_offset_0_alias,@"STO_CUDA_RESERVED_SHARED STV_DEFAULT"
__nv_reservedSMEM_offset_0_alias:
	.zero		0
	.zero		64


//--------------------- .nv.constant0.hys_kernel  --------------------------
	.section	.nv.constant0.hys_kernel,"a",@progbits
	.sectionflags	@""
	.align	4
.nv.constant0.hys_kernel:
	.zero		920


//--------------------- SYMBOLS --------------------------

	.type		.nv.reservedSmem.offset0,@object
	.size		.nv.reservedSmem.offset0,0x4
